//
// Generated by NVIDIA NVVM Compiler
//
// Compiler Build ID: CL-36424714
// Cuda compilation tools, release 13.0, V13.0.88
// Based on NVVM 20.0.0
//

.version 9.0
.target sm_100
.address_size 64

	// .globl	_Z6arraddPiS_S_

.visible .entry _Z6arraddPiS_S_(
	.param .u64 .ptr .align 1 _Z6arraddPiS_S__param_0,
	.param .u64 .ptr .align 1 _Z6arraddPiS_S__param_1,
	.param .u64 .ptr .align 1 _Z6arraddPiS_S__param_2
)
{
	.reg .pred 	%p<3>;
	.reg .b32 	%r<28>;
	.reg .b64 	%rd<16>;

	ld.param.u64 	%rd6, [_Z6arraddPiS_S__param_0];
	ld.param.u64 	%rd7, [_Z6arraddPiS_S__param_1];
	ld.param.u64 	%rd8, [_Z6arraddPiS_S__param_2];
	mov.u32 	%r10, %ctaid.x;
	mov.u32 	%r11, %ntid.x;
	mov.u32 	%r12, %tid.x;
	mad.lo.s32 	%r1, %r10, %r11, %r12;
	setp.gt.s32 	%p1, %r1, 99;
	@%p1 bra 	$L__BB0_3;
	cvta.to.global.u64 	%rd9, %rd8;
	mul.lo.s32 	%r25, %r1, 100;
	mul.wide.s32 	%rd10, %r1, 4;
	add.s64 	%rd1, %rd9, %rd10;
	ld.global.u32 	%r26, [%rd1];
	cvta.to.global.u64 	%rd11, %rd6;
	add.s64 	%rd2, %rd11, 8;
	cvta.to.global.u64 	%rd12, %rd7;
	add.s64 	%rd15, %rd12, 8;
	mov.b32 	%r27, 0;
$L__BB0_2:
	mul.wide.s32 	%rd13, %r25, 4;
	add.s64 	%rd14, %rd2, %rd13;
	ld.global.u32 	%r14, [%rd14+-8];
	ld.global.u32 	%r15, [%rd15+-8];
	mad.lo.s32 	%r16, %r15, %r14, %r26;
	st.global.u32 	[%rd1], %r16;
	ld.global.u32 	%r17, [%rd14+-4];
	ld.global.u32 	%r18, [%rd15+-4];
	mad.lo.s32 	%r19, %r18, %r17, %r16;
	st.global.u32 	[%rd1], %r19;
	ld.global.u32 	%r20, [%rd14];
	ld.global.u32 	%r21, [%rd15];
	mad.lo.s32 	%r22, %r21, %r20, %r19;
	st.global.u32 	[%rd1], %r22;
	ld.global.u32 	%r23, [%rd14+4];
	ld.global.u32 	%r24, [%rd15+4];
	mad.lo.s32 	%r26, %r24, %r23, %r22;
	st.global.u32 	[%rd1], %r26;
	add.s32 	%r27, %r27, 4;
	add.s32 	%r25, %r25, 4;
	add.s64 	%rd15, %rd15, 16;
	setp.ne.s32 	%p2, %r27, 100;
	@%p2 bra 	$L__BB0_2;
$L__BB0_3:
	ret;

}


// ===== COMPILED SASS (sm_100) =====

	.target	sm_100

	.elftype	@"ET_EXEC"


//--------------------- .note.nv.tkinfo           --------------------------
	.section	.note.nv.tkinfo,"",@"SHT_NOTE"
	.sectionflags	@"SHF_NOTE_NV_TKINFO"
	.tkinfo
        /*0018*/ 	.word	0x00000002
        /*0030*/ 	.string	""
        /*0030*/ 	.string	"ptxas"
        /*0030*/ 	.string	"Cuda compilation tools, release 13.0, V13.0.88"
        /*0030*/ 	.string	"Build cuda_13.0.r13.0/compiler.36424714_0"
        /*0030*/ 	.string	"-arch sm_100 -m 64 "



//--------------------- .note.nv.cuinfo           --------------------------
	.section	.note.nv.cuinfo,"",@"SHT_NOTE"
	.sectionflags	@"SHF_NOTE_NV_CUINFO"
        /*0018*/ 	.short	0x0002
        /*001a*/ 	.short	0x0064
        /*001c*/ 	.short	0x0082
	.zero		2


//--------------------- .nv.info                  --------------------------
	.section	.nv.info,"",@"SHT_CUDA_INFO"
	.align	4


	//----- nvinfo : EIATTR_REGCOUNT
	.align		4
        /*0000*/ 	.byte	0x04, 0x2f
        /*0002*/ 	.short	(.L_1 - .L_0)
	.align		4
.L_0:
        /*0004*/ 	.word	index@(_Z6arraddPiS_S_)
        /*0008*/ 	.word	0x00000016


	//----- nvinfo : EIATTR_FRAME_SIZE
	.align		4
.L_1:
        /*000c*/ 	.byte	0x04, 0x11
        /*000e*/ 	.short	(.L_3 - .L_2)
	.align		4
.L_2:
        /*0010*/ 	.word	index@(_Z6arraddPiS_S_)
        /*0014*/ 	.word	0x00000000


	//----- nvinfo : EIATTR_MIN_STACK_SIZE
	.align		4
.L_3:
        /*0018*/ 	.byte	0x04, 0x12
        /*001a*/ 	.short	(.L_5 - .L_4)
	.align		4
.L_4:
        /*001c*/ 	.word	index@(_Z6arraddPiS_S_)
        /*0020*/ 	.word	0x00000000
.L_5:


//--------------------- .nv.compat                --------------------------
	.section	.nv.compat,"",@"SHT_CUDA_COMPAT_INFO"
	.align	4
        /*0000*/ 	.byte	0x02, 0x09, 0x00, 0x00, 0x02, 0x02, 0x01, 0x00, 0x02, 0x05, 0x05, 0x00, 0x03, 0x07, 0x01, 0x01
        /*0010*/ 	.byte	0x02, 0x03, 0x00, 0x00, 0x02, 0x06, 0x01, 0x00, 0x04, 0x0b, 0x08, 0x00, 0x09, 0x00, 0x00, 0x00
        /*0020*/ 	.byte	0x00, 0x00, 0x00, 0x00


//--------------------- .nv.info._Z6arraddPiS_S_  --------------------------
	.section	.nv.info._Z6arraddPiS_S_,"",@"SHT_CUDA_INFO"
	.sectionflags	@""
	.align	4


	//----- nvinfo : EIATTR_CUDA_API_VERSION
	.align		4
        /*0000*/ 	.byte	0x04, 0x37
        /*0002*/ 	.short	(.L_7 - .L_6)
.L_6:
        /*0004*/ 	.word	0x00000082


	//----- nvinfo : EIATTR_KPARAM_INFO
	.align		4
.L_7:
        /*0008*/ 	.byte	0x04, 0x17
        /*000a*/ 	.short	(.L_9 - .L_8)
.L_8:
        /*000c*/ 	.word	0x00000000
        /*0010*/ 	.short	0x0002
        /*0012*/ 	.short	0x0010
        /*0014*/ 	.byte	0x00, 0xf5, 0x21, 0x00


	//----- nvinfo : EIATTR_KPARAM_INFO
	.align		4
.L_9:
        /*0018*/ 	.byte	0x04, 0x17
        /*001a*/ 	.short	(.L_11 - .L_10)
.L_10:
        /*001c*/ 	.word	0x00000000
        /*0020*/ 	.short	0x0001
        /*0022*/ 	.short	0x0008
        /*0024*/ 	.byte	0x00, 0xf5, 0x21, 0x00


	//----- nvinfo : EIATTR_KPARAM_INFO
	.align		4
.L_11:
        /*0028*/ 	.byte	0x04, 0x17
        /*002a*/ 	.short	(.L_13 - .L_12)
.L_12:
        /*002c*/ 	.word	0x00000000
        /*0030*/ 	.short	0x0000
        /*0032*/ 	.short	0x0000
        /*0034*/ 	.byte	0x00, 0xf5, 0x21, 0x00


	//----- nvinfo : EIATTR_SPARSE_MMA_MASK
	.align		4
.L_13:
        /*0038*/ 	.byte	0x03, 0x50
        /*003a*/ 	.short	0x0000


	//----- nvinfo : EIATTR_MAXREG_COUNT
	.align		4
        /*003c*/ 	.byte	0x03, 0x1b
        /*003e*/ 	.short	0x00ff


	//----- nvinfo : EIATTR_MERCURY_ISA_VERSION
	.align		4
        /*0040*/ 	.byte	0x03, 0x5f
        /*0042*/ 	.short	0x0101


	//----- nvinfo : EIATTR_VRC_CTA_INIT_COUNT
	.align		4
        /*0044*/ 	.byte	0x02, 0x4a
	.zero		1
	.zero		1


	//----- nvinfo : EIATTR_EXIT_INSTR_OFFSETS
	.align		4
        /*0048*/ 	.byte	0x04, 0x1c
        /*004a*/ 	.short	(.L_15 - .L_14)


	//   ....[0]....
.L_14:
        /*004c*/ 	.word	0x00000060


	//   ....[1]....
        /*0050*/ 	.word	0x00001d30


	//----- nvinfo : EIATTR_CBANK_PARAM_SIZE
	.align		4
.L_15:
        /*0054*/ 	.byte	0x03, 0x19
        /*0056*/ 	.short	0x0018


	//----- nvinfo : EIATTR_PARAM_CBANK
	.align		4
        /*0058*/ 	.byte	0x04, 0x0a
        /*005a*/ 	.short	(.L_17 - .L_16)
	.align		4
.L_16:
        /*005c*/ 	.word	index@(.nv.constant0._Z6arraddPiS_S_)
        /*0060*/ 	.short	0x0380
        /*0062*/ 	.short	0x0018


	//----- nvinfo : EIATTR_SW_WAR
	.align		4
.L_17:
        /*0064*/ 	.byte	0x04, 0x36
        /*0066*/ 	.short	(.L_19 - .L_18)
.L_18:
        /*0068*/ 	.word	0x00000008
.L_19:


//--------------------- .nv.callgraph             --------------------------
	.section	.nv.callgraph,"",@"SHT_CUDA_CALLGRAPH"
	.align	4
	.sectionentsize	8
	.align		4
        /*0000*/ 	.word	0x00000000
	.align		4
        /*0004*/ 	.word	0xffffffff
	.align		4
        /*0008*/ 	.word	0x00000000
	.align		4
        /*000c*/ 	.word	0xfffffffe
	.align		4
        /*0010*/ 	.word	0x00000000
	.align		4
        /*0014*/ 	.word	0xfffffffd
	.align		4
        /*0018*/ 	.word	0x00000000
	.align		4
        /*001c*/ 	.word	0xfffffffc


//--------------------- .text._Z6arraddPiS_S_     --------------------------
	.section	.text._Z6arraddPiS_S_,"ax",@progbits
	.align	128
        .global         _Z6arraddPiS_S_
        .type           _Z6arraddPiS_S_,@function
        .size           _Z6arraddPiS_S_,(.L_x_1 - _Z6arraddPiS_S_)
        .other          _Z6arraddPiS_S_,@"STO_CUDA_ENTRY STV_DEFAULT"
_Z6arraddPiS_S_:
.text._Z6arraddPiS_S_:
[----:B------:R-:W-:Y:S01]  /*0000*/  LDC R1, c[0x0][0x37c] ;  /* 0x0000df00ff017b82 */ /* 0x000fe20000000800 */
[----:B------:R-:W0:Y:S07]  /*0010*/  S2R R0, SR_TID.X ;  /* 0x0000000000007919 */ /* 0x000e2e0000002100 */
[----:B------:R-:W0:Y:S08]  /*0020*/  S2UR UR4, SR_CTAID.X ;  /* 0x00000000000479c3 */ /* 0x000e300000002500 */
[----:B------:R-:W0:Y:S02]  /*0030*/  LDC R11, c[0x0][0x360] ;  /* 0x0000d800ff0b7b82 */ /* 0x000e240000000800 */
[----:B0-----:R-:W-:-:S05]  /*0040*/  IMAD R11, R11, UR4, R0 ;  /* 0x000000040b0b7c24 */ /* 0x001fca000f8e0200 */
[----:B------:R-:W-:-:S13]  /*0050*/  ISETP.GT.AND P0, PT, R11, 0x63, PT ;  /* 0x000000630b00780c */ /* 0x000fda0003f04270 */
[----:B------:R-:W-:Y:S05]  /*0060*/  @P0 EXIT ;  /* 0x000000000000094d */ /* 0x000fea0003800000 */
[----:B------:R-:W0:Y:S01]  /*0070*/  LDCU.64 UR4, c[0x0][0x380] ;  /* 0x00007000ff0477ac */ /* 0x000e220008000a00 */
[----:B------:R-:W1:Y:S01]  /*0080*/  LDC.64 R2, c[0x0][0x390] ;  /* 0x0000e400ff027b82 */ /* 0x000e620000000a00 */
[----:B------:R-:W-:Y:S01]  /*0090*/  IMAD R9, R11, 0x64, RZ ;  /* 0x000000640b097824 */ /* 0x000fe200078e02ff */
[----:B------:R-:W2:Y:S06]  /*00a0*/  LDCU.64 UR6, c[0x0][0x358] ;  /* 0x00006b00ff0677ac */ /* 0x000eac0008000a00 */
[----:B------:R-:W3:Y:S01]  /*00b0*/  LDC.64 R4, c[0x0][0x388] ;  /* 0x0000e200ff047b82 */ /* 0x000ee20000000a00 */
[----:B0-----:R-:W-:-:S04]  /*00c0*/  UIADD3 UR4, UP0, UPT, UR4, 0x8, URZ ;  /* 0x0000000804047890 */ /* 0x001fc8000ff1e0ff */
[----:B------:R-:W-:Y:S02]  /*00d0*/  UIADD3.X UR5, UPT, UPT, URZ, UR5, URZ, UP0, !UPT ;  /* 0x00000005ff057290 */ /* 0x000fe400087fe4ff */
[----:B------:R-:W-:Y:S01]  /*00e0*/  MOV R6, UR4 ;  /* 0x0000000400067c02 */ /* 0x000fe20008000f00 */
[----:B-1----:R-:W-:-:S03]  /*00f0*/  IMAD.WIDE R2, R11, 0x4, R2 ;  /* 0x000000040b027825 */ /* 0x002fc600078e0202 */
[----:B------:R-:W-:Y:S02]  /*0100*/  MOV R7, UR5 ;  /* 0x0000000500077c02 */ /* 0x000fe40008000f00 */
[----:B--2---:R-:W2:Y:S01]  /*0110*/  LDG.E R0, desc[UR6][R2.64] ;  /* 0x0000000602007981 */ /* 0x004ea2000c1e1900 */
[----:B------:R-:W-:-:S03]  /*0120*/  IMAD.WIDE R10, R9, 0x4, R6 ;  /* 0x00000004090a7825 */ /* 0x000fc600078e0206 */
[----:B---3--:R-:W2:Y:S04]  /*0130*/  LDG.E R8, desc[UR6][R4.64] ;  /* 0x0000000604087981 */ /* 0x008ea8000c1e1900 */
[----:B------:R-:W2:Y:S02]  /*0140*/  LDG.E R13, desc[UR6][R10.64+-0x8] ;  /* 0xfffff8060a0d7981 */ /* 0x000ea4000c1e1900 */
[----:B--2---:R-:W-:-:S05]  /*0150*/  IMAD R13, R13, R8, R0 ;  /* 0x000000080d0d7224 */ /* 0x004fca00078e0200 */
[----:B------:R0:W-:Y:S04]  /*0160*/  STG.E desc[UR6][R2.64], R13 ;  /* 0x0000000d02007986 */ /* 0x0001e8000c101906 */
[----:B------:R-:W2:Y:S04]  /*0170*/  LDG.E R0, desc[UR6][R10.64+-0x4] ;  /* 0xfffffc060a007981 */ /* 0x000ea8000c1e1900 */
[----:B------:R-:W2:Y:S02]  /*0180*/  LDG.E R8, desc[UR6][R4.64+0x4] ;  /* 0x0000040604087981 */ /* 0x000ea4000c1e1900 */
[----:B--2---:R-:W-:-:S05]  /*0190*/  IMAD R15, R0, R8, R13 ;  /* 0x00000008000f7224 */ /* 0x004fca00078e020d */
[----:B------:R1:W-:Y:S04]  /*01a0*/  STG.E desc[UR6][R2.64], R15 ;  /* 0x0000000f02007986 */ /* 0x0003e8000c101906 */
[----:B------:R-:W2:Y:S04]  /*01b0*/  LDG.E R0, desc[UR6][R10.64] ;  /* 0x000000060a007981 */ /* 0x000ea8000c1e1900 */
[----:B------:R-:W2:Y:S02]  /*01c0*/  LDG.E R8, desc[UR6][R4.64+0x8] ;  /* 0x0000080604087981 */ /* 0x000ea4000c1e1900 */
[----:B--2---:R-:W-:-:S05]  /*01d0*/  IMAD R17, R0, R8, R15 ;  /* 0x0000000800117224 */ /* 0x004fca00078e020f */
[----:B------:R2:W-:Y:S04]  /*01e0*/  STG.E desc[UR6][R2.64], R17 ;  /* 0x0000001102007986 */ /* 0x0005e8000c101906 */
[----:B------:R-:W3:Y:S04]  /*01f0*/  LDG.E R0, desc[UR6][R10.64+0x4] ;  /* 0x000004060a007981 */ /* 0x000ee8000c1e1900 */
[----:B------:R-:W3:Y:S01]  /*0200*/  LDG.E R8, desc[UR6][R4.64+0xc] ;  /* 0x00000c0604087981 */ /* 0x000ee2000c1e1900 */
[----:B0-----:R-:W-:-:S05]  /*0210*/  IADD3 R13, PT, PT, R9, 0x4, RZ ;  /* 0x00000004090d7810 */ /* 0x001fca0007ffe0ff */
[----:B------:R-:W-:-:S04]  /*0220*/  IMAD.WIDE R12, R13, 0x4, R6 ;  /* 0x000000040d0c7825 */ /* 0x000fc800078e0206 */
[----:B---3--:R-:W-:-:S05]  /*0230*/  IMAD R19, R0, R8, R17 ;  /* 0x0000000800137224 */ /* 0x008fca00078e0211 */
[----:B------:R0:W-:Y:S04]  /*0240*/  STG.E desc[UR6][R2.64], R19 ;  /* 0x0000001302007986 */ /* 0x0001e8000c101906 */
[----:B------:R-:W1:Y:S04]  /*0250*/  LDG.E R8, desc[UR6][R4.64+0x10] ;  /* 0x0000100604087981 */ /* 0x000e68000c1e1900 */
[----:B------:R-:W1:Y:S02]  /*0260*/  LDG.E R0, desc[UR6][R12.64+-0x8] ;  /* 0xfffff8060c007981 */ /* 0x000e64000c1e1900 */
[----:B-1----:R-:W-:-:S05]  /*0270*/  IMAD R15, R0, R8, R19 ;  /* 0x00000008000f7224 */ /* 0x002fca00078e0213 */
[----:B------:R1:W-:Y:S04]  /*0280*/  STG.E desc[UR6][R2.64], R15 ;  /* 0x0000000f02007986 */ /* 0x0003e8000c101906 */
[----:B------:R-:W2:Y:S04]  /*0290*/  LDG.E R0, desc[UR6][R12.64+-0x4] ;  /* 0xfffffc060c007981 */ /* 0x000ea8000c1e1900 */
[----:B------:R-:W2:Y:S02]  /*02a0*/  LDG.E R8, desc[UR6][R4.64+0x14] ;  /* 0x0000140604087981 */ /* 0x000ea4000c1e1900 */
[----:B--2---:R-:W-:-:S05]  /*02b0*/  IMAD R17, R0, R8, R15 ;  /* 0x0000000800117224 */ /* 0x004fca00078e020f */
[----:B------:R2:W-:Y:S04]  /*02c0*/  STG.E desc[UR6][R2.64], R17 ;  /* 0x0000001102007986 */ /* 0x0005e8000c101906 */
[----:B------:R-:W0:Y:S04]  /*02d0*/  LDG.E R0, desc[UR6][R12.64] ;  /* 0x000000060c007981 */ /* 0x000e28000c1e1900 */
[----:B------:R-:W0:Y:S02]  /*02e0*/  LDG.E R8, desc[UR6][R4.64+0x18] ;  /* 0x0000180604087981 */ /* 0x000e24000c1e1900 */
[----:B0-----:R-:W-:-:S05]  /*02f0*/  IMAD R19, R0, R8, R17 ;  /* 0x0000000800137224 */ /* 0x001fca00078e0211 */
[----:B------:R0:W-:Y:S04]  /*0300*/  STG.E desc[UR6][R2.64], R19 ;  /* 0x0000001302007986 */ /* 0x0001e8000c101906 */
[----:B------:R-:W1:Y:S04]  /*0310*/  LDG.E R0, desc[UR6][R12.64+0x4] ;  /* 0x000004060c007981 */ /* 0x000e68000c1e1900 */
[----:B------:R-:W1:Y:S01]  /*0320*/  LDG.E R8, desc[UR6][R4.64+0x1c] ;  /* 0x00001c0604087981 */ /* 0x000e62000c1e1900 */
[----:B------:R-:W-:-:S05]  /*0330*/  IADD3 R11, PT, PT, R9, 0x8, RZ ;  /* 0x00000008090b7810 */ /* 0x000fca0007ffe0ff */
[----:B------:R-:W-:-:S04]  /*0340*/  IMAD.WIDE R10, R11, 0x4, R6 ;  /* 0x000000040b0a7825 */ /* 0x000fc800078e0206 */
        /* <DEDUP_REMOVED lines=11> */
[----:B------:R-:W1:Y:S02]  /*0400*/  LDG.E R8, desc[UR6][R4.64+0x28] ;  /* 0x0000280604087981 */ /* 0x000e64000c1e1900 */
[----:B-1----:R-:W-:-:S05]  /*0410*/  IMAD R15, R0, R8, R19 ;  /* 0x00000008000f7224 */ /* 0x002fca00078e0213 */
[----:B------:R1:W-:Y:S04]  /*0420*/  STG.E desc[UR6][R2.64], R15 ;  /* 0x0000000f02007986 */ /* 0x0003e8000c101906 */
[----:B------:R-:W2:Y:S04]  /*0430*/  LDG.E R0, desc[UR6][R10.64+0x4] ;  /* 0x000004060a007981 */ /* 0x000ea8000c1e1900 */
[----:B------:R-:W2:Y:S01]  /*0440*/  LDG.E R8, desc[UR6][R4.64+0x2c] ;  /* 0x00002c0604087981 */ /* 0x000ea2000c1e1900 */
[----:B------:R-:W-:-:S05]  /*0450*/  IADD3 R13, PT, PT, R9, 0xc, RZ ;  /* 0x0000000c090d7810 */ /* 0x000fca0007ffe0ff */
[----:B------:R-:W-:-:S04]  /*0460*/  IMAD.WIDE R12, R13, 0x4, R6 ;  /* 0x000000040d0c7825 */ /* 0x000fc800078e0206 */
        /* <DEDUP_REMOVED lines=15> */
[----:B------:R-:W0:Y:S01]  /*0560*/  LDG.E R8, desc[UR6][R4.64+0x3c] ;  /* 0x00003c0604087981 */ /* 0x000e22000c1e1900 */
[----:B------:R-:W-:-:S05]  /*0570*/  IADD3 R11, PT, PT, R9, 0x10, RZ ;  /* 0x00000010090b7810 */ /* 0x000fca0007ffe0ff */
[----:B------:R-:W-:-:S04]  /*0580*/  IMAD.WIDE R10, R11, 0x4, R6 ;  /* 0x000000040b0a7825 */ /* 0x000fc800078e0206 */
        /* <DEDUP_REMOVED lines=337> */
[----:B------:R-:W-:Y:S04]  /*1aa0*/  STG.E desc[UR6][R2.64], R19 ;  /* 0x0000001302007986 */ /* 0x000fe8000c101906 */
        /* <DEDUP_REMOVED lines=23> */
[----:B------:R-:W-:Y:S04]  /*1c20*/  STG.E desc[UR6][R2.64], R17 ;  /* 0x0000001102007986 */ /* 0x000fe8000c101906 */
[----:B------:R-:W3:Y:S04]  /*1c30*/  LDG.E R0, desc[UR6][R6.64+-0x8] ;  /* 0xfffff80606007981 */ /* 0x000ee8000c1e1900 */
[----:B------:R-:W3:Y:S02]  /*1c40*/  LDG.E R9, desc[UR6][R4.64+0x180] ;  /* 0x0001800604097981 */ /* 0x000ee4000c1e1900 */
[----:B---3--:R-:W-:-:S05]  /*1c50*/  IMAD R9, R0, R9, R17 ;  /* 0x0000000900097224 */ /* 0x008fca00078e0211 */
[----:B------:R0:W-:Y:S04]  /*1c60*/  STG.E desc[UR6][R2.64], R9 ;  /* 0x0000000902007986 */ /* 0x0001e8000c101906 */
[----:B------:R-:W2:Y:S04]  /*1c70*/  LDG.E R0, desc[UR6][R6.64+-0x4] ;  /* 0xfffffc0606007981 */ /* 0x000ea8000c1e1900 */
[----:B------:R-:W2:Y:S02]  /*1c80*/  LDG.E R8, desc[UR6][R4.64+0x184] ;  /* 0x0001840604087981 */ /* 0x000ea4000c1e1900 */
[----:B--2---:R-:W-:-:S05]  /*1c90*/  IMAD R11, R0, R8, R9 ;  /* 0x00000008000b7224 */ /* 0x004fca00078e0209 */
[----:B------:R-:W-:Y:S04]  /*1ca0*/  STG.E desc[UR6][R2.64], R11 ;  /* 0x0000000b02007986 */ /* 0x000fe8000c101906 */
[----:B------:R-:W2:Y:S04]  /*1cb0*/  LDG.E R0, desc[UR6][R6.64] ;  /* 0x0000000606007981 */ /* 0x000ea8000c1e1900 */
[----:B------:R-:W2:Y:S02]  /*1cc0*/  LDG.E R8, desc[UR6][R4.64+0x188] ;  /* 0x0001880604087981 */ /* 0x000ea4000c1e1900 */
[----:B--2---:R-:W-:-:S05]  /*1cd0*/  IMAD R13, R0, R8, R11 ;  /* 0x00000008000d7224 */ /* 0x004fca00078e020b */
[----:B------:R-:W-:Y:S04]  /*1ce0*/  STG.E desc[UR6][R2.64], R13 ;  /* 0x0000000d02007986 */ /* 0x000fe8000c101906 */
[----:B------:R-:W0:Y:S04]  /*1cf0*/  LDG.E R0, desc[UR6][R6.64+0x4] ;  /* 0x0000040606007981 */ /* 0x000e28000c1e1900 */
[----:B------:R-:W0:Y:S02]  /*1d00*/  LDG.E R8, desc[UR6][R4.64+0x18c] ;  /* 0x00018c0604087981 */ /* 0x000e24000c1e1900 */
[----:B0-----:R-:W-:-:S05]  /*1d10*/  IMAD R9, R0, R8, R13 ;  /* 0x0000000800097224 */ /* 0x001fca00078e020d */
[----:B------:R-:W-:Y:S01]  /*1d20*/  STG.E desc[UR6][R2.64], R9 ;  /* 0x0000000902007986 */ /* 0x000fe2000c101906 */
[----:B------:R-:W-:Y:S05]  /*1d30*/  EXIT ;  /* 0x000000000000794d */ /* 0x000fea0003800000 */
.L_x_0:
[----:B------:R-:W-:-:S00]  /*1d40*/  BRA `(.L_x_0) ;  /* 0xfffffffc00fc7947 */ /* 0x000fc0000383ffff */
[----:B------:R-:W-:-:S00]  /*1d50*/  NOP ;  /* 0x0000000000007918 */ /* 0x000fc00000000000 */
        /* <DEDUP_REMOVED lines=10> */
.L_x_1:


//--------------------- .nv.shared.reserved.0     --------------------------
	.section	.nv.shared.reserved.0,"aw",@nobits
	.weak		__nv_reservedSMEM_offset_0_alias
	.size		__nv_reservedSMEM_offset_0_alias, 0, 64
	.other		__nv_reservedSMEM_offset_0_alias,@"STO_CUDA_RESERVED_SHARED STV_DEFAULT"
__nv_reservedSMEM_offset_0_alias:
	.zero		0
	.zero		64


//--------------------- .nv.constant0._Z6arraddPiS_S_ --------------------------
	.section	.nv.constant0._Z6arraddPiS_S_,"a",@progbits
	.sectionflags	@""
	.align	4
.nv.constant0._Z6arraddPiS_S_:
	.zero		920


//--------------------- SYMBOLS --------------------------

	.type		.nv.reservedSmem.offset0,@object
	.size		.nv.reservedSmem.offset0,0x4
